//
// Generated by NVIDIA NVVM Compiler
//
// Compiler Build ID: CL-36424714
// Cuda compilation tools, release 13.0, V13.0.88
// Based on NVVM 20.0.0
//

.version 9.0
.target sm_100
.address_size 64

	// .globl	_Z23matrix_transpose_kernelPKfPfii
// _ZZ23matrix_transpose_kernelPKfPfiiE4tile has been demoted

.visible .entry _Z23matrix_transpose_kernelPKfPfii(
	.param .u64 .ptr .align 1 _Z23matrix_transpose_kernelPKfPfii_param_0,
	.param .u64 .ptr .align 1 _Z23matrix_transpose_kernelPKfPfii_param_1,
	.param .u32 _Z23matrix_transpose_kernelPKfPfii_param_2,
	.param .u32 _Z23matrix_transpose_kernelPKfPfii_param_3
)
{
	.reg .pred 	%p<25>;
	.reg .b32 	%r<37>;
	.reg .b32 	%f<9>;
	.reg .b64 	%rd<21>;
	// demoted variable
	.shared .align 4 .b8 _ZZ23matrix_transpose_kernelPKfPfiiE4tile[4224];
	ld.param.u64 	%rd3, [_Z23matrix_transpose_kernelPKfPfii_param_0];
	ld.param.u64 	%rd4, [_Z23matrix_transpose_kernelPKfPfii_param_1];
	ld.param.u32 	%r20, [_Z23matrix_transpose_kernelPKfPfii_param_2];
	ld.param.u32 	%r19, [_Z23matrix_transpose_kernelPKfPfii_param_3];
	cvta.to.global.u64 	%rd1, %rd3;
	cvta.to.global.u64 	%rd2, %rd4;
	mov.u32 	%r21, %ctaid.x;
	shl.b32 	%r1, %r21, 5;
	mov.u32 	%r2, %tid.x;
	add.s32 	%r3, %r1, %r2;
	mov.u32 	%r22, %ctaid.y;
	shl.b32 	%r4, %r22, 5;
	mov.u32 	%r5, %tid.y;
	add.s32 	%r23, %r4, %r5;
	setp.ge.s32 	%p1, %r3, %r19;
	shl.b32 	%r24, %r2, 2;
	mov.u32 	%r25, _ZZ23matrix_transpose_kernelPKfPfiiE4tile;
	add.s32 	%r7, %r25, %r24;
	setp.ge.s32 	%p2, %r23, %r20;
	mad.lo.s32 	%r8, %r5, 132, %r7;
	or.pred  	%p3, %p1, %p2;
	@%p3 bra 	$L__BB0_2;
	mad.lo.s32 	%r26, %r23, %r19, %r3;
	mul.wide.s32 	%rd5, %r26, 4;
	add.s64 	%rd6, %rd1, %rd5;
	ld.global.f32 	%f1, [%rd6];
	st.shared.f32 	[%r8], %f1;
$L__BB0_2:
	setp.ge.s32 	%p4, %r3, %r19;
	add.s32 	%r9, %r23, 8;
	setp.ge.s32 	%p5, %r9, %r20;
	or.pred  	%p6, %p4, %p5;
	@%p6 bra 	$L__BB0_4;
	mad.lo.s32 	%r27, %r9, %r19, %r3;
	mul.wide.s32 	%rd7, %r27, 4;
	add.s64 	%rd8, %rd1, %rd7;
	ld.global.f32 	%f2, [%rd8];
	st.shared.f32 	[%r8+1056], %f2;
$L__BB0_4:
	setp.ge.s32 	%p7, %r3, %r19;
	add.s32 	%r10, %r23, 16;
	setp.ge.s32 	%p8, %r10, %r20;
	or.pred  	%p9, %p7, %p8;
	@%p9 bra 	$L__BB0_6;
	mad.lo.s32 	%r28, %r10, %r19, %r3;
	mul.wide.s32 	%rd9, %r28, 4;
	add.s64 	%rd10, %rd1, %rd9;
	ld.global.f32 	%f3, [%rd10];
	st.shared.f32 	[%r8+2112], %f3;
$L__BB0_6:
	setp.ge.s32 	%p10, %r3, %r19;
	add.s32 	%r11, %r23, 24;
	setp.ge.s32 	%p11, %r11, %r20;
	or.pred  	%p12, %p10, %p11;
	@%p12 bra 	$L__BB0_8;
	mad.lo.s32 	%r29, %r11, %r19, %r3;
	mul.wide.s32 	%rd11, %r29, 4;
	add.s64 	%rd12, %rd1, %rd11;
	ld.global.f32 	%f4, [%rd12];
	st.shared.f32 	[%r8+3168], %f4;
$L__BB0_8:
	bar.sync 	0;
	add.s32 	%r12, %r4, %r2;
	add.s32 	%r13, %r1, %r5;
	setp.ge.s32 	%p13, %r12, %r20;
	shl.b32 	%r30, %r2, 7;
	add.s32 	%r31, %r7, %r30;
	setp.ge.s32 	%p14, %r13, %r19;
	shl.b32 	%r32, %r5, 2;
	add.s32 	%r14, %r31, %r32;
	or.pred  	%p15, %p13, %p14;
	@%p15 bra 	$L__BB0_10;
	ld.shared.f32 	%f5, [%r14];
	mad.lo.s32 	%r33, %r13, %r20, %r12;
	mul.wide.s32 	%rd13, %r33, 4;
	add.s64 	%rd14, %rd2, %rd13;
	st.global.f32 	[%rd14], %f5;
$L__BB0_10:
	setp.ge.s32 	%p16, %r12, %r20;
	add.s32 	%r15, %r13, 8;
	setp.ge.s32 	%p17, %r15, %r19;
	or.pred  	%p18, %p16, %p17;
	@%p18 bra 	$L__BB0_12;
	ld.shared.f32 	%f6, [%r14+32];
	mad.lo.s32 	%r34, %r15, %r20, %r12;
	mul.wide.s32 	%rd15, %r34, 4;
	add.s64 	%rd16, %rd2, %rd15;
	st.global.f32 	[%rd16], %f6;
$L__BB0_12:
	setp.ge.s32 	%p19, %r12, %r20;
	add.s32 	%r16, %r13, 16;
	setp.ge.s32 	%p20, %r16, %r19;
	or.pred  	%p21, %p19, %p20;
	@%p21 bra 	$L__BB0_14;
	ld.shared.f32 	%f7, [%r14+64];
	mad.lo.s32 	%r35, %r16, %r20, %r12;
	mul.wide.s32 	%rd17, %r35, 4;
	add.s64 	%rd18, %rd2, %rd17;
	st.global.f32 	[%rd18], %f7;
$L__BB0_14:
	setp.ge.s32 	%p22, %r12, %r20;
	add.s32 	%r17, %r13, 24;
	setp.ge.s32 	%p23, %r17, %r19;
	or.pred  	%p24, %p22, %p23;
	@%p24 bra 	$L__BB0_16;
	ld.shared.f32 	%f8, [%r14+96];
	mad.lo.s32 	%r36, %r17, %r20, %r12;
	mul.wide.s32 	%rd19, %r36, 4;
	add.s64 	%rd20, %rd2, %rd19;
	st.global.f32 	[%rd20], %f8;
$L__BB0_16:
	ret;

}


// ===== COMPILED SASS (sm_100) =====

	.target	sm_100

	.elftype	@"ET_EXEC"


//--------------------- .note.nv.tkinfo           --------------------------
	.section	.note.nv.tkinfo,"",@"SHT_NOTE"
	.sectionflags	@"SHF_NOTE_NV_TKINFO"
	.tkinfo
        /*0018*/ 	.word	0x00000002
        /*0030*/ 	.string	""
        /*0030*/ 	.string	"ptxas"
        /*0030*/ 	.string	"Cuda compilation tools, release 13.0, V13.0.88"
        /*0030*/ 	.string	"Build cuda_13.0.r13.0/compiler.36424714_0"
        /*0030*/ 	.string	"-arch sm_100 -m 64 "



//--------------------- .note.nv.cuinfo           --------------------------
	.section	.note.nv.cuinfo,"",@"SHT_NOTE"
	.sectionflags	@"SHF_NOTE_NV_CUINFO"
        /*0018*/ 	.short	0x0002
        /*001a*/ 	.short	0x0064
        /*001c*/ 	.short	0x0082
	.zero		2


//--------------------- .nv.info                  --------------------------
	.section	.nv.info,"",@"SHT_CUDA_INFO"
	.align	4


	//----- nvinfo : EIATTR_REGCOUNT
	.align		4
        /*0000*/ 	.byte	0x04, 0x2f
        /*0002*/ 	.short	(.L_1 - .L_0)
	.align		4
.L_0:
        /*0004*/ 	.word	index@(_Z23matrix_transpose_kernelPKfPfii)
        /*0008*/ 	.word	0x00000019


	//----- nvinfo : EIATTR_FRAME_SIZE
	.align		4
.L_1:
        /*000c*/ 	.byte	0x04, 0x11
        /*000e*/ 	.short	(.L_3 - .L_2)
	.align		4
.L_2:
        /*0010*/ 	.word	index@(_Z23matrix_transpose_kernelPKfPfii)
        /*0014*/ 	.word	0x00000000


	//----- nvinfo : EIATTR_MIN_STACK_SIZE
	.align		4
.L_3:
        /*0018*/ 	.byte	0x04, 0x12
        /*001a*/ 	.short	(.L_5 - .L_4)
	.align		4
.L_4:
        /*001c*/ 	.word	index@(_Z23matrix_transpose_kernelPKfPfii)
        /*0020*/ 	.word	0x00000000
.L_5:


//--------------------- .nv.compat                --------------------------
	.section	.nv.compat,"",@"SHT_CUDA_COMPAT_INFO"
	.align	4
        /*0000*/ 	.byte	0x02, 0x09, 0x00, 0x00, 0x02, 0x02, 0x01, 0x00, 0x02, 0x05, 0x05, 0x00, 0x03, 0x07, 0x01, 0x01
        /*0010*/ 	.byte	0x02, 0x03, 0x00, 0x00, 0x02, 0x06, 0x01, 0x00, 0x04, 0x0b, 0x08, 0x00, 0x09, 0x00, 0x00, 0x00
        /*0020*/ 	.byte	0x00, 0x00, 0x00, 0x00


//--------------------- .nv.info._Z23matrix_transpose_kernelPKfPfii --------------------------
	.section	.nv.info._Z23matrix_transpose_kernelPKfPfii,"",@"SHT_CUDA_INFO"
	.sectionflags	@""
	.align	4


	//----- nvinfo : EIATTR_CUDA_API_VERSION
	.align		4
        /*0000*/ 	.byte	0x04, 0x37
        /*0002*/ 	.short	(.L_7 - .L_6)
.L_6:
        /*0004*/ 	.word	0x00000082


	//----- nvinfo : EIATTR_KPARAM_INFO
	.align		4
.L_7:
        /*0008*/ 	.byte	0x04, 0x17
        /*000a*/ 	.short	(.L_9 - .L_8)
.L_8:
        /*000c*/ 	.word	0x00000000
        /*0010*/ 	.short	0x0003
        /*0012*/ 	.short	0x0014
        /*0014*/ 	.byte	0x00, 0xf0, 0x11, 0x00


	//----- nvinfo : EIATTR_KPARAM_INFO
	.align		4
.L_9:
        /*0018*/ 	.byte	0x04, 0x17
        /*001a*/ 	.short	(.L_11 - .L_10)
.L_10:
        /*001c*/ 	.word	0x00000000
        /*0020*/ 	.short	0x0002
        /*0022*/ 	.short	0x0010
        /*0024*/ 	.byte	0x00, 0xf0, 0x11, 0x00


	//----- nvinfo : EIATTR_KPARAM_INFO
	.align		4
.L_11:
        /*0028*/ 	.byte	0x04, 0x17
        /*002a*/ 	.short	(.L_13 - .L_12)
.L_12:
        /*002c*/ 	.word	0x00000000
        /*0030*/ 	.short	0x0001
        /*0032*/ 	.short	0x0008
        /*0034*/ 	.byte	0x00, 0xf5, 0x21, 0x00


	//----- nvinfo : EIATTR_KPARAM_INFO
	.align		4
.L_13:
        /*0038*/ 	.byte	0x04, 0x17
        /*003a*/ 	.short	(.L_15 - .L_14)
.L_14:
        /*003c*/ 	.word	0x00000000
        /*0040*/ 	.short	0x0000
        /*0042*/ 	.short	0x0000
        /*0044*/ 	.byte	0x00, 0xf5, 0x21, 0x00


	//----- nvinfo : EIATTR_SPARSE_MMA_MASK
	.align		4
.L_15:
        /*0048*/ 	.byte	0x03, 0x50
        /*004a*/ 	.short	0x0000


	//----- nvinfo : EIATTR_MAXREG_COUNT
	.align		4
        /*004c*/ 	.byte	0x03, 0x1b
        /*004e*/ 	.short	0x00ff


	//----- nvinfo : EIATTR_NUM_BARRIERS
	.align		4
        /*0050*/ 	.byte	0x02, 0x4c
        /*0052*/ 	.byte	0x01
	.zero		1


	//----- nvinfo : EIATTR_MERCURY_ISA_VERSION
	.align		4
        /*0054*/ 	.byte	0x03, 0x5f
        /*0056*/ 	.short	0x0101


	//----- nvinfo : EIATTR_VRC_CTA_INIT_COUNT
	.align		4
        /*0058*/ 	.byte	0x02, 0x4a
	.zero		1
	.zero		1


	//----- nvinfo : EIATTR_EXIT_INSTR_OFFSETS
	.align		4
        /*005c*/ 	.byte	0x04, 0x1c
        /*005e*/ 	.short	(.L_17 - .L_16)


	//   ....[0]....
.L_16:
        /*0060*/ 	.word	0x000004c0


	//   ....[1]....
        /*0064*/ 	.word	0x00000520


	//----- nvinfo : EIATTR_CBANK_PARAM_SIZE
	.align		4
.L_17:
        /*0068*/ 	.byte	0x03, 0x19
        /*006a*/ 	.short	0x0018


	//----- nvinfo : EIATTR_PARAM_CBANK
	.align		4
        /*006c*/ 	.byte	0x04, 0x0a
        /*006e*/ 	.short	(.L_19 - .L_18)
	.align		4
.L_18:
        /*0070*/ 	.word	index@(.nv.constant0._Z23matrix_transpose_kernelPKfPfii)
        /*0074*/ 	.short	0x0380
        /*0076*/ 	.short	0x0018


	//----- nvinfo : EIATTR_SW_WAR
	.align		4
.L_19:
        /*0078*/ 	.byte	0x04, 0x36
        /*007a*/ 	.short	(.L_21 - .L_20)
.L_20:
        /*007c*/ 	.word	0x00000008
.L_21:


//--------------------- .nv.callgraph             --------------------------
	.section	.nv.callgraph,"",@"SHT_CUDA_CALLGRAPH"
	.align	4
	.sectionentsize	8
	.align		4
        /*0000*/ 	.word	0x00000000
	.align		4
        /*0004*/ 	.word	0xffffffff
	.align		4
        /*0008*/ 	.word	0x00000000
	.align		4
        /*000c*/ 	.word	0xfffffffe
	.align		4
        /*0010*/ 	.word	0x00000000
	.align		4
        /*0014*/ 	.word	0xfffffffd
	.align		4
        /*0018*/ 	.word	0x00000000
	.align		4
        /*001c*/ 	.word	0xfffffffc


//--------------------- .text._Z23matrix_transpose_kernelPKfPfii --------------------------
	.section	.text._Z23matrix_transpose_kernelPKfPfii,"ax",@progbits
	.align	128
        .global         _Z23matrix_transpose_kernelPKfPfii
        .type           _Z23matrix_transpose_kernelPKfPfii,@function
        .size           _Z23matrix_transpose_kernelPKfPfii,(.L_x_1 - _Z23matrix_transpose_kernelPKfPfii)
        .other          _Z23matrix_transpose_kernelPKfPfii,@"STO_CUDA_ENTRY STV_DEFAULT"
_Z23matrix_transpose_kernelPKfPfii:
.text._Z23matrix_transpose_kernelPKfPfii:
[----:B------:R-:W-:Y:S01]  /*0000*/  LDC R1, c[0x0][0x37c] ;  /* 0x0000df00ff017b82 */ /* 0x000fe20000000800 */
[----:B------:R-:W0:Y:S01]  /*0010*/  S2R R0, SR_TID.Y ;  /* 0x0000000000007919 */ /* 0x000e220000002200 */
[----:B------:R-:W1:Y:S01]  /*0020*/  LDCU.64 UR8, c[0x0][0x390] ;  /* 0x00007200ff0877ac */ /* 0x000e620008000a00 */
[----:B------:R-:W0:Y:S01]  /*0030*/  S2R R7, SR_CTAID.Y ;  /* 0x0000000000077919 */ /* 0x000e220000002600 */
[----:B------:R-:W2:Y:S01]  /*0040*/  LDCU.64 UR6, c[0x0][0x358] ;  /* 0x00006b00ff0677ac */ /* 0x000ea20008000a00 */
[----:B------:R-:W3:Y:S01]  /*0050*/  S2R R13, SR_CTAID.X ;  /* 0x00000000000d7919 */ /* 0x000ee20000002500 */
[----:B------:R-:W3:Y:S01]  /*0060*/  S2R R6, SR_TID.X ;  /* 0x0000000000067919 */ /* 0x000ee20000002100 */
[----:B0-----:R-:W-:-:S04]  /*0070*/  IMAD R15, R7, 0x20, R0 ;  /* 0x00000020070f7824 */ /* 0x001fc800078e0200 */
[C---:B------:R-:W-:Y:S01]  /*0080*/  VIADD R19, R15.reuse, 0x10 ;  /* 0x000000100f137836 */ /* 0x040fe20000000000 */
[C---:B------:R-:W-:Y:S02]  /*0090*/  IADD3 R17, PT, PT, R15.reuse, 0x8, RZ ;  /* 0x000000080f117810 */ /* 0x040fe40007ffe0ff */
[----:B------:R-:W-:Y:S01]  /*00a0*/  IADD3 R21, PT, PT, R15, 0x18, RZ ;  /* 0x000000180f157810 */ /* 0x000fe20007ffe0ff */
[----:B---3--:R-:W-:Y:S01]  /*00b0*/  IMAD R12, R13, 0x20, R6 ;  /* 0x000000200d0c7824 */ /* 0x008fe200078e0206 */
[----:B-1----:R-:W-:Y:S02]  /*00c0*/  ISETP.GE.AND P0, PT, R15, UR8, PT ;  /* 0x000000080f007c0c */ /* 0x002fe4000bf06270 */
[----:B------:R-:W-:Y:S02]  /*00d0*/  ISETP.GE.AND P3, PT, R17, UR8, PT ;  /* 0x0000000811007c0c */ /* 0x000fe4000bf66270 */
[----:B------:R-:W-:Y:S02]  /*00e0*/  ISETP.GE.AND P2, PT, R19, UR8, PT ;  /* 0x0000000813007c0c */ /* 0x000fe4000bf46270 */
[----:B------:R-:W-:-:S02]  /*00f0*/  ISETP.GE.AND P1, PT, R21, UR8, PT ;  /* 0x0000000815007c0c */ /* 0x000fc4000bf26270 */
[C---:B------:R-:W-:Y:S02]  /*0100*/  ISETP.GE.OR P0, PT, R12.reuse, UR9, P0 ;  /* 0x000000090c007c0c */ /* 0x040fe40008706670 */
[C---:B------:R-:W-:Y:S02]  /*0110*/  ISETP.GE.OR P3, PT, R12.reuse, UR9, P3 ;  /* 0x000000090c007c0c */ /* 0x040fe40009f66670 */
[C---:B------:R-:W-:Y:S02]  /*0120*/  ISETP.GE.OR P2, PT, R12.reuse, UR9, P2 ;  /* 0x000000090c007c0c */ /* 0x040fe40009746670 */
[----:B------:R-:W-:-:S07]  /*0130*/  ISETP.GE.OR P1, PT, R12, UR9, P1 ;  /* 0x000000090c007c0c */ /* 0x000fce0008f26670 */
[----:B------:R-:W0:Y:S01]  /*0140*/  @!P0 LDC.64 R10, c[0x0][0x380] ;  /* 0x0000e000ff0a8b82 */ /* 0x000e220000000a00 */
[--C-:B------:R-:W-:Y:S02]  /*0150*/  @!P0 IMAD R15, R15, UR9, R12.reuse ;  /* 0x000000090f0f8c24 */ /* 0x100fe4000f8e020c */
[--C-:B------:R-:W-:Y:S02]  /*0160*/  @!P3 IMAD R17, R17, UR9, R12.reuse ;  /* 0x000000091111bc24 */ /* 0x100fe4000f8e020c */
[--C-:B------:R-:W-:Y:S02]  /*0170*/  @!P2 IMAD R19, R19, UR9, R12.reuse ;  /* 0x000000091313ac24 */ /* 0x100fe4000f8e020c */
[----:B------:R-:W-:Y:S01]  /*0180*/  @!P1 IMAD R21, R21, UR9, R12 ;  /* 0x0000000915159c24 */ /* 0x000fe2000f8e020c */
[----:B------:R-:W1:Y:S08]  /*0190*/  @!P3 LDC.64 R8, c[0x0][0x380] ;  /* 0x0000e000ff08bb82 */ /* 0x000e700000000a00 */
[----:B------:R-:W3:Y:S08]  /*01a0*/  @!P2 LDC.64 R4, c[0x0][0x380] ;  /* 0x0000e000ff04ab82 */ /* 0x000ef00000000a00 */
[----:B------:R-:W4:Y:S01]  /*01b0*/  @!P1 LDC.64 R2, c[0x0][0x380] ;  /* 0x0000e000ff029b82 */ /* 0x000f220000000a00 */
[----:B0-----:R-:W-:-:S06]  /*01c0*/  @!P0 IMAD.WIDE R10, R15, 0x4, R10 ;  /* 0x000000040f0a8825 */ /* 0x001fcc00078e020a */
[----:B--2---:R0:W2:Y:S01]  /*01d0*/  @!P0 LDG.E R10, desc[UR6][R10.64] ;  /* 0x000000060a0a8981 */ /* 0x0040a2000c1e1900 */
[----:B-1----:R-:W-:-:S05]  /*01e0*/  @!P3 IMAD.WIDE R8, R17, 0x4, R8 ;  /* 0x000000041108b825 */ /* 0x002fca00078e0208 */
[----:B------:R-:W5:Y:S01]  /*01f0*/  @!P3 LDG.E R12, desc[UR6][R8.64] ;  /* 0x00000006080cb981 */ /* 0x000f62000c1e1900 */
[----:B---3--:R-:W-:-:S05]  /*0200*/  @!P2 IMAD.WIDE R4, R19, 0x4, R4 ;  /* 0x000000041304a825 */ /* 0x008fca00078e0204 */
[----:B------:R-:W3:Y:S01]  /*0210*/  @!P2 LDG.E R14, desc[UR6][R4.64] ;  /* 0x00000006040ea981 */ /* 0x000ee2000c1e1900 */
[----:B----4-:R-:W-:-:S05]  /*0220*/  @!P1 IMAD.WIDE R2, R21, 0x4, R2 ;  /* 0x0000000415029825 */ /* 0x010fca00078e0202 */
[----:B------:R1:W4:Y:S01]  /*0230*/  @!P1 LDG.E R16, desc[UR6][R2.64] ;  /* 0x0000000602109981 */ /* 0x000322000c1e1900 */
[----:B------:R-:W0:Y:S01]  /*0240*/  S2UR UR5, SR_CgaCtaId ;  /* 0x00000000000579c3 */ /* 0x000e220000008800 */
[----:B------:R-:W-:Y:S01]  /*0250*/  UMOV UR4, 0x400 ;  /* 0x0000040000047882 */ /* 0x000fe20000000000 */
[----:B------:R-:W-:Y:S01]  /*0260*/  IMAD R18, R13, 0x20, R0 ;  /* 0x000000200d127824 */ /* 0x000fe200078e0200 */
[----:B0-----:R-:W-:-:S06]  /*0270*/  ULEA UR4, UR5, UR4, 0x18 ;  /* 0x0000000405047291 */ /* 0x001fcc000f8ec0ff */
[----:B------:R-:W-:-:S05]  /*0280*/  LEA R11, R6, UR4, 0x2 ;  /* 0x00000004060b7c11 */ /* 0x000fca000f8e10ff */
[--C-:B-1----:R-:W-:Y:S02]  /*0290*/  IMAD R3, R6, 0x80, R11.reuse ;  /* 0x0000008006037824 */ /* 0x102fe400078e020b */
[----:B------:R-:W-:Y:S02]  /*02a0*/  IMAD R11, R0, 0x84, R11 ;  /* 0x00000084000b7824 */ /* 0x000fe400078e020b */
[C---:B------:R-:W-:Y:S01]  /*02b0*/  VIADD R20, R18.reuse, 0x8 ;  /* 0x0000000812147836 */ /* 0x040fe20000000000 */
[C---:B------:R-:W-:Y:S02]  /*02c0*/  IADD3 R22, PT, PT, R18.reuse, 0x10, RZ ;  /* 0x0000001012167810 */ /* 0x040fe40007ffe0ff */
[----:B------:R-:W-:Y:S02]  /*02d0*/  LEA R7, R7, R6, 0x5 ;  /* 0x0000000607077211 */ /* 0x000fe400078e28ff */
[----:B------:R-:W-:Y:S02]  /*02e0*/  ISETP.GE.AND P5, PT, R18, UR9, PT ;  /* 0x0000000912007c0c */ /* 0x000fe4000bfa6270 */
[----:B------:R-:W-:-:S02]  /*02f0*/  ISETP.GE.AND P6, PT, R20, UR9, PT ;  /* 0x0000000914007c0c */ /* 0x000fc4000bfc6270 */
[----:B------:R-:W-:Y:S02]  /*0300*/  ISETP.GE.AND P4, PT, R22, UR9, PT ;  /* 0x0000000916007c0c */ /* 0x000fe4000bf86270 */
[C---:B------:R-:W-:Y:S02]  /*0310*/  ISETP.GE.OR P5, PT, R7.reuse, UR8, P5 ;  /* 0x0000000807007c0c */ /* 0x040fe4000afa6670 */
[C---:B------:R-:W-:Y:S02]  /*0320*/  ISETP.GE.OR P6, PT, R7.reuse, UR8, P6 ;  /* 0x0000000807007c0c */ /* 0x040fe4000b7c6670 */
[----:B------:R-:W-:Y:S02]  /*0330*/  ISETP.GE.OR P4, PT, R7, UR8, P4 ;  /* 0x0000000807007c0c */ /* 0x000fe4000a786670 */
[----:B------:R-:W-:-:S07]  /*0340*/  LEA R0, R0, R3, 0x2 ;  /* 0x0000000300007211 */ /* 0x000fce00078e10ff */
[----:B------:R-:W0:Y:S08]  /*0350*/  @!P5 LDC.64 R8, c[0x0][0x388] ;  /* 0x0000e200ff08db82 */ /* 0x000e300000000a00 */
[----:B------:R-:W1:Y:S08]  /*0360*/  @!P6 LDC.64 R4, c[0x0][0x388] ;  /* 0x0000e200ff04eb82 */ /* 0x000e700000000a00 */
[----:B------:R-:W1:Y:S01]  /*0370*/  @!P4 LDC.64 R2, c[0x0][0x388] ;  /* 0x0000e200ff02cb82 */ /* 0x000e620000000a00 */
[C---:B------:R-:W-:Y:S01]  /*0380*/  IADD3 R6, PT, PT, R18.reuse, 0x18, RZ ;  /* 0x0000001812067810 */ /* 0x040fe20007ffe0ff */
[----:B------:R-:W-:-:S02]  /*0390*/  @!P5 IMAD R15, R18, UR8, R7 ;  /* 0x00000008120fdc24 */ /* 0x000fc4000f8e0207 */
[----:B------:R-:W-:Y:S02]  /*03a0*/  @!P4 IMAD R21, R22, UR8, R7 ;  /* 0x000000081615cc24 */ /* 0x000fe4000f8e0207 */
[----:B0-----:R-:W-:-:S04]  /*03b0*/  @!P5 IMAD.WIDE R8, R15, 0x4, R8 ;  /* 0x000000040f08d825 */ /* 0x001fc800078e0208 */
[----:B-1----:R-:W-:Y:S01]  /*03c0*/  @!P4 IMAD.WIDE R2, R21, 0x4, R2 ;  /* 0x000000041502c825 */ /* 0x002fe200078e0202 */
[----:B--2---:R-:W-:Y:S04]  /*03d0*/  @!P0 STS [R11], R10 ;  /* 0x0000000a0b008388 */ /* 0x004fe80000000800 */
[----:B-----5:R-:W-:Y:S04]  /*03e0*/  @!P3 STS [R11+0x420], R12 ;  /* 0x0004200c0b00b388 */ /* 0x020fe80000000800 */
[----:B---3--:R-:W-:Y:S04]  /*03f0*/  @!P2 STS [R11+0x840], R14 ;  /* 0x0008400e0b00a388 */ /* 0x008fe80000000800 */
[----:B----4-:R0:W-:Y:S01]  /*0400*/  @!P1 STS [R11+0xc60], R16 ;  /* 0x000c60100b009388 */ /* 0x0101e20000000800 */
[----:B------:R-:W-:Y:S06]  /*0410*/  BAR.SYNC.DEFER_BLOCKING 0x0 ;  /* 0x0000000000007b1d */ /* 0x000fec0000010000 */
[----:B------:R-:W1:Y:S04]  /*0420*/  @!P5 LDS R13, [R0] ;  /* 0x00000000000dd984 */ /* 0x000e680000000800 */
[----:B------:R-:W2:Y:S04]  /*0430*/  @!P6 LDS R17, [R0+0x20] ;  /* 0x000020000011e984 */ /* 0x000ea80000000800 */
[----:B------:R-:W3:Y:S01]  /*0440*/  @!P4 LDS R19, [R0+0x40] ;  /* 0x000040000013c984 */ /* 0x000ee20000000800 */
[----:B------:R-:W-:Y:S01]  /*0450*/  ISETP.GE.AND P0, PT, R6, UR9, PT ;  /* 0x0000000906007c0c */ /* 0x000fe2000bf06270 */
[----:B0-----:R-:W-:-:S03]  /*0460*/  @!P6 IMAD R11, R20, UR8, R7 ;  /* 0x00000008140bec24 */ /* 0x001fc6000f8e0207 */
[----:B------:R-:W-:Y:S01]  /*0470*/  ISETP.GE.OR P0, PT, R7, UR8, P0 ;  /* 0x0000000807007c0c */ /* 0x000fe20008706670 */
[----:B------:R-:W-:Y:S01]  /*0480*/  @!P6 IMAD.WIDE R4, R11, 0x4, R4 ;  /* 0x000000040b04e825 */ /* 0x000fe200078e0204 */
[----:B-1----:R0:W-:Y:S04]  /*0490*/  @!P5 STG.E desc[UR6][R8.64], R13 ;  /* 0x0000000d0800d986 */ /* 0x0021e8000c101906 */
[----:B--2---:R0:W-:Y:S04]  /*04a0*/  @!P6 STG.E desc[UR6][R4.64], R17 ;  /* 0x000000110400e986 */ /* 0x0041e8000c101906 */
[----:B---3--:R0:W-:Y:S03]  /*04b0*/  @!P4 STG.E desc[UR6][R2.64], R19 ;  /* 0x000000130200c986 */ /* 0x0081e6000c101906 */
[----:B------:R-:W-:Y:S05]  /*04c0*/  @P0 EXIT ;  /* 0x000000000000094d */ /* 0x000fea0003800000 */
[----:B0-----:R-:W0:Y:S01]  /*04d0*/  LDS R5, [R0+0x60] ;  /* 0x0000600000057984 */ /* 0x001e220000000800 */
[----:B------:R-:W1:Y:S01]  /*04e0*/  LDC.64 R2, c[0x0][0x388] ;  /* 0x0000e200ff027b82 */ /* 0x000e620000000a00 */
[----:B------:R-:W-:-:S04]  /*04f0*/  IMAD R7, R6, UR8, R7 ;  /* 0x0000000806077c24 */ /* 0x000fc8000f8e0207 */
[----:B-1----:R-:W-:-:S05]  /*0500*/  IMAD.WIDE R2, R7, 0x4, R2 ;  /* 0x0000000407027825 */ /* 0x002fca00078e0202 */
[----:B0-----:R-:W-:Y:S01]  /*0510*/  STG.E desc[UR6][R2.64], R5 ;  /* 0x0000000502007986 */ /* 0x001fe2000c101906 */
[----:B------:R-:W-:Y:S05]  /*0520*/  EXIT ;  /* 0x000000000000794d */ /* 0x000fea0003800000 */
.L_x_0:
[----:B------:R-:W-:-:S00]  /*0530*/  BRA `(.L_x_0) ;  /* 0xfffffffc00fc7947 */ /* 0x000fc0000383ffff */
[----:B------:R-:W-:-:S00]  /*0540*/  NOP ;  /* 0x0000000000007918 */ /* 0x000fc00000000000 */
        /* <DEDUP_REMOVED lines=11> */
.L_x_1:


//--------------------- .nv.shared._Z23matrix_transpose_kernelPKfPfii --------------------------
	.section	.nv.shared._Z23matrix_transpose_kernelPKfPfii,"aw",@nobits
	.sectionflags	@""
	.align	4
.nv.shared._Z23matrix_transpose_kernelPKfPfii:
	.zero		5248


//--------------------- .nv.shared.reserved.0     --------------------------
	.section	.nv.shared.reserved.0,"aw",@nobits
	.weak		__nv_reservedSMEM_offset_0_alias
	.size		__nv_reservedSMEM_offset_0_alias, 0, 64
	.other		__nv_reservedSMEM_offset_0_alias,@"STO_CUDA_RESERVED_SHARED STV_DEFAULT"
__nv_reservedSMEM_offset_0_alias:
	.zero		0
	.zero		64


//--------------------- .nv.constant0._Z23matrix_transpose_kernelPKfPfii --------------------------
	.section	.nv.constant0._Z23matrix_transpose_kernelPKfPfii,"a",@progbits
	.sectionflags	@""
	.align	4
.nv.constant0._Z23matrix_transpose_kernelPKfPfii:
	.zero		920


//--------------------- SYMBOLS --------------------------

	.type		.nv.reservedSmem.offset0,@object
	.size		.nv.reservedSmem.offset0,0x4
	.type		.nv.reservedSmem.cap,@object
	.size		.nv.reservedSmem.cap,0x4
